	.headerflags	@"EF_CUDA_TEXMODE_UNIFIED EF_CUDA_64BIT_ADDRESS EF_CUDA_ACCELERATORS EF_CUDA_SM90 EF_CUDA_VIRTUAL_SM(EF_CUDA_SM90)"
	.elftype	@"ET_EXEC"


//--------------------- .nv.info                  --------------------------
	.section	.nv.info,"",@"SHT_CUDA_INFO"
	.align	4


	//----- nvinfo : EIATTR_REGCOUNT
	.align		4
        /*0000*/ 	.byte	0x04, 0x2f
        /*0002*/ 	.short	(.L_1 - .L_0)
	.align		4
.L_0:
        /*0004*/ 	.word	index@(triton_poi_fused_convolution_relu_1)
        /*0008*/ 	.word	0x0000000c


	//----- nvinfo : EIATTR_MIN_STACK_SIZE
	.align		4
.L_1:
        /*000c*/ 	.byte	0x04, 0x12
        /*000e*/ 	.short	(.L_3 - .L_2)
	.align		4
.L_2:
        /*0010*/ 	.word	index@(triton_poi_fused_convolution_relu_1)
        /*0014*/ 	.word	0x00000000


	//----- nvinfo : EIATTR_FRAME_SIZE
	.align		4
.L_3:
        /*0018*/ 	.byte	0x04, 0x11
        /*001a*/ 	.short	(.L_5 - .L_4)
	.align		4
.L_4:
        /*001c*/ 	.word	index@(triton_poi_fused_convolution_relu_1)
        /*0020*/ 	.word	0x00000000


	//----- nvinfo : EIATTR_MIN_STACK_SIZE
	.align		4
.L_5:
        /*0024*/ 	.byte	0x04, 0x12
        /*0026*/ 	.short	(.L_7 - .L_6)
	.align		4
.L_6:
        /*0028*/ 	.word	index@(triton_poi_fused_convolution_relu_1)
        /*002c*/ 	.word	0x00000000
.L_7:


//--------------------- .nv.info.triton_poi_fused_convolution_relu_1 --------------------------
	.section	.nv.info.triton_poi_fused_convolution_relu_1,"",@"SHT_CUDA_INFO"
	.sectionflags	@""
	.align	4


	//----- nvinfo : EIATTR_CUDA_API_VERSION
	.align		4
        /*0000*/ 	.byte	0x04, 0x37
        /*0002*/ 	.short	(.L_9 - .L_8)
.L_8:
        /*0004*/ 	.word	0x0000007c


	//----- nvinfo : EIATTR_KPARAM_INFO
	.align		4
.L_9:
        /*0008*/ 	.byte	0x04, 0x17
        /*000a*/ 	.short	(.L_11 - .L_10)
.L_10:
        /*000c*/ 	.word	0x00000000
        /*0010*/ 	.short	0x0002
        /*0012*/ 	.short	0x0010
        /*0014*/ 	.byte	0x00, 0xf0, 0x11, 0x00


	//----- nvinfo : EIATTR_KPARAM_INFO
	.align		4
.L_11:
        /*0018*/ 	.byte	0x04, 0x17
        /*001a*/ 	.short	(.L_13 - .L_12)
.L_12:
        /*001c*/ 	.word	0x00000000
        /*0020*/ 	.short	0x0001
        /*0022*/ 	.short	0x0008
        /*0024*/ 	.byte	0x00, 0xf4, 0x21, 0x00


	//----- nvinfo : EIATTR_KPARAM_INFO
	.align		4
.L_13:
        /*0028*/ 	.byte	0x04, 0x17
        /*002a*/ 	.short	(.L_15 - .L_14)
.L_14:
        /*002c*/ 	.word	0x00000000
        /*0030*/ 	.short	0x0000
        /*0032*/ 	.short	0x0000
        /*0034*/ 	.byte	0x00, 0xf4, 0x21, 0x00


	//----- nvinfo : EIATTR_SPARSE_MMA_MASK
	.align		4
.L_15:
        /*0038*/ 	.byte	0x03, 0x50
        /*003a*/ 	.short	0x0000


	//----- nvinfo : EIATTR_MAXREG_COUNT
	.align		4
        /*003c*/ 	.byte	0x03, 0x1b
        /*003e*/ 	.short	0x00ff


	//----- nvinfo : EIATTR_EXIT_INSTR_OFFSETS
	.align		4
        /*0040*/ 	.byte	0x04, 0x1c
        /*0042*/ 	.short	(.L_17 - .L_16)


	//   ....[0]....
.L_16:
        /*0044*/ 	.word	0x000001f0


	//   ....[1]....
        /*0048*/ 	.word	0x00000210


	//----- nvinfo : EIATTR_REQNTID
	.align		4
.L_17:
        /*004c*/ 	.byte	0x04, 0x10
        /*004e*/ 	.short	(.L_19 - .L_18)
.L_18:
        /*0050*/ 	.word	0x00000080
        /*0054*/ 	.word	0x00000001
        /*0058*/ 	.word	0x00000001


	//----- nvinfo : EIATTR_CBANK_PARAM_SIZE
	.align		4
.L_19:
        /*005c*/ 	.byte	0x03, 0x19
        /*005e*/ 	.short	0x0014


	//----- nvinfo : EIATTR_PARAM_CBANK
	.align		4
        /*0060*/ 	.byte	0x04, 0x0a
        /*0062*/ 	.short	(.L_21 - .L_20)
	.align		4
.L_20:
        /*0064*/ 	.word	index@(.nv.constant0.triton_poi_fused_convolution_relu_1)
        /*0068*/ 	.short	0x0210
        /*006a*/ 	.short	0x0014


	//----- nvinfo : EIATTR_SW_WAR
	.align		4
.L_21:
        /*006c*/ 	.byte	0x04, 0x36
        /*006e*/ 	.short	(.L_23 - .L_22)
.L_22:
        /*0070*/ 	.word	0x00000008
.L_23:


//--------------------- .nv.callgraph             --------------------------
	.section	.nv.callgraph,"",@"SHT_CUDA_CALLGRAPH"
	.align	4
	.sectionentsize	8
	.align		4
        /*0000*/ 	.word	0x00000000
	.align		4
        /*0004*/ 	.word	0xffffffff
	.align		4
        /*0008*/ 	.word	0x00000000
	.align		4
        /*000c*/ 	.word	0xfffffffe
	.align		4
        /*0010*/ 	.word	0x00000000
	.align		4
        /*0014*/ 	.word	0xfffffffd
	.align		4
        /*0018*/ 	.word	0x00000000
	.align		4
        /*001c*/ 	.word	0xfffffffc


//--------------------- .text.triton_poi_fused_convolution_relu_1 --------------------------
	.section	.text.triton_poi_fused_convolution_relu_1,"ax",@progbits
	.align	128
        .global         triton_poi_fused_convolution_relu_1
        .type           triton_poi_fused_convolution_relu_1,@function
        .size           triton_poi_fused_convolution_relu_1,(.L_x_1 - triton_poi_fused_convolution_relu_1)
        .other          triton_poi_fused_convolution_relu_1,@"STO_CUDA_ENTRY STV_DEFAULT"
triton_poi_fused_convolution_relu_1:
.text.triton_poi_fused_convolution_relu_1:
[----:B------:R-:W0:Y:S02]  /*0000*/  LDC R1, c[0x0][0x28] ;  /* 0x00000a00ff017b82 */ /* 0x000e240000000800 */
[----:B------:R-:W1:Y:S01]  /*0010*/  S2R R0, SR_TID.X ;  /* 0x0000000000007919 */ /* 0x000e620000002100 */
[----:B------:R-:W2:Y:S01]  /*0020*/  LDC.64 R2, c[0x0][0x210] ;  /* 0x00008400ff027b82 */ /* 0x000ea20000000a00 */
[----:B------:R-:W-:Y:S01]  /*0030*/  ULDC.64 UR4, c[0x0][0x208] ;  /* 0x0000820000047ab9 */ /* 0x000fe20000000a00 */
[----:B------:R-:W3:Y:S06]  /*0040*/  S2R R7, SR_CTAID.X ;  /* 0x0000000000077919 */ /* 0x000eec0000002500 */
[----:B------:R-:W4:Y:S01]  /*0050*/  LDC.64 R4, c[0x0][0x218] ;  /* 0x00008600ff047b82 */ /* 0x000f220000000a00 */
[----:B-1----:R-:W-:Y:S01]  /*0060*/  IMAD.SHL.U32 R0, R0, 0x2, RZ ;  /* 0x0000000200007824 */ /* 0x002fe200078e00ff */
[----:B---3--:R-:W-:-:S04]  /*0070*/  SHF.R.S32.HI R6, RZ, 0x17, R7 ;  /* 0x00000017ff067819 */ /* 0x008fc80000011407 */
[----:B------:R-:W-:Y:S02]  /*0080*/  LOP3.LUT R0, R0, 0xfe, RZ, 0xc0, !PT ;  /* 0x000000fe00007812 */ /* 0x000fe400078ec0ff */
[----:B------:R-:W-:-:S03]  /*0090*/  SGXT R6, R6, 0x1 ;  /* 0x000000010606781a */ /* 0x000fc60000000200 */
[----:B------:R-:W-:-:S04]  /*00a0*/  IMAD R7, R7, 0x100, R0 ;  /* 0x0000010007077824 */ /* 0x000fc800078e0200 */
[C---:B--2---:R-:W-:Y:S01]  /*00b0*/  IMAD.WIDE R2, R7.reuse, 0x4, R2 ;  /* 0x0000000407027825 */ /* 0x044fe200078e0202 */
[----:B------:R-:W-:Y:S02]  /*00c0*/  LEA.HI R6, R6, R7, RZ, 0x4 ;  /* 0x0000000706067211 */ /* 0x000fe400078f20ff */
[----:B------:R-:W-:Y:S02]  /*00d0*/  ISETP.GE.AND P2, PT, R7, 0x800, PT ;  /* 0x000008000700780c */ /* 0x000fe40003f46270 */
[----:B------:R-:W-:-:S04]  /*00e0*/  SHF.R.S32.HI R6, RZ, 0x4, R6 ;  /* 0x00000004ff067819 */ /* 0x000fc80000011406 */
[----:B------:R-:W-:-:S04]  /*00f0*/  LEA.HI R0, R6, R6, RZ, 0x5 ;  /* 0x0000000606007211 */ /* 0x000fc800078f28ff */
[----:B------:R-:W-:Y:S01]  /*0100*/  LOP3.LUT R9, R0, 0xffffffe0, RZ, 0xc0, !PT ;  /* 0xffffffe000097812 */ /* 0x000fe200078ec0ff */
[----:B------:R-:W-:-:S04]  /*0110*/  IMAD.MOV.U32 R0, RZ, RZ, RZ ;  /* 0x000000ffff007224 */ /* 0x000fc800078e00ff */
[----:B------:R-:W-:Y:S01]  /*0120*/  IMAD.IADD R9, R6, 0x1, -R9 ;  /* 0x0000000106097824 */ /* 0x000fe200078e0a09 */
[----:B------:R-:W-:-:S03]  /*0130*/  CS2R R6, SRZ ;  /* 0x0000000000067805 */ /* 0x000fc6000001ff00 */
[----:B----4-:R-:W-:-:S03]  /*0140*/  IMAD.WIDE R4, R9, 0x4, R4 ;  /* 0x0000000409047825 */ /* 0x010fc600078e0204 */
[----:B------:R-:W2:Y:S01]  /*0150*/  @!P2 LDG.E.64 R6, desc[UR4][R2.64] ;  /* 0x000000040206a981 */ /* 0x000ea2000c1e1b00 */
[----:B------:R-:W-:-:S03]  /*0160*/  IMAD.MOV.U32 R9, RZ, RZ, RZ ;  /* 0x000000ffff097224 */ /* 0x000fc600078e00ff */
[----:B------:R-:W2:Y:S04]  /*0170*/  @!P2 LDG.E.EL R0, desc[UR4][R4.64] ;  /* 0x000000040400a981 */ /* 0x000ea8000c2e1900 */
[----:B------:R-:W3:Y:S01]  /*0180*/  @!P2 LDG.E.EL R9, desc[UR4][R4.64] ;  /* 0x000000040409a981 */ /* 0x000ee2000c2e1900 */
[----:B--2---:R-:W-:Y:S01]  /*0190*/  FADD R8, R0, R7 ;  /* 0x0000000700087221 */ /* 0x004fe20000000000 */
[----:B------:R-:W-:Y:S02]  /*01a0*/  FSETP.GEU.AND P1, PT, R7, -R0, PT ;  /* 0x800000000700720b */ /* 0x000fe40003f2e000 */
[----:B---3--:R-:W-:Y:S01]  /*01b0*/  FSETP.GEU.AND P0, PT, R6, -R9, PT ;  /* 0x800000090600720b */ /* 0x008fe20003f0e000 */
[----:B------:R-:W-:Y:S01]  /*01c0*/  FADD R6, R9, R6 ;  /* 0x0000000609067221 */ /* 0x000fe20000000000 */
[----:B------:R-:W-:-:S04]  /*01d0*/  FSEL R7, R8, RZ, P1 ;  /* 0x000000ff08077208 */ /* 0x000fc80000800000 */
[----:B------:R-:W-:Y:S01]  /*01e0*/  FSEL R6, R6, RZ, P0 ;  /* 0x000000ff06067208 */ /* 0x000fe20000000000 */
[----:B------:R-:W-:Y:S06]  /*01f0*/  @P2 EXIT ;  /* 0x000000000000294d */ /* 0x000fec0003800000 */
[----:B------:R-:W-:Y:S01]  /*0200*/  STG.E.64 desc[UR4][R2.64], R6 ;  /* 0x0000000602007986 */ /* 0x000fe2000c101b04 */
[----:B------:R-:W-:Y:S05]  /*0210*/  EXIT ;  /* 0x000000000000794d */ /* 0x000fea0003800000 */
.L_x_0:
[----:B------:R-:W-:-:S00]  /*0220*/  BRA `(.L_x_0) ;  /* 0xfffffffc00fc7947 */ /* 0x000fc0000383ffff */
[----:B------:R-:W-:-:S00]  /*0230*/  NOP ;  /* 0x0000000000007918 */ /* 0x000fc00000000000 */
        /* <DEDUP_REMOVED lines=12> */
.L_x_1:


//--------------------- .nv.constant0.triton_poi_fused_convolution_relu_1 --------------------------
	.section	.nv.constant0.triton_poi_fused_convolution_relu_1,"a",@progbits
	.sectionflags	@""
	.align	4
.nv.constant0.triton_poi_fused_convolution_relu_1:
	.zero		548
